//
// Generated by NVIDIA NVVM Compiler
//
// Compiler Build ID: CL-36424714
// Cuda compilation tools, release 13.0, V13.0.88
// Based on NVVM 20.0.0
//

.version 9.0
.target sm_100
.address_size 64

	// .globl	_Z16printThreadIndexPiii
.extern .func  (.param .b32 func_retval0) vprintf
(
	.param .b64 vprintf_param_0,
	.param .b64 vprintf_param_1
)
;
.global .align 1 .b8 $str[81] = {116, 104, 114, 101, 97, 100, 95, 105, 100, 40, 37, 100, 44, 32, 37, 100, 41, 32, 98, 108, 111, 99, 107, 95, 105, 100, 40, 37, 100, 44, 32, 37, 100, 41, 32, 99, 111, 111, 114, 100, 105, 110, 97, 116, 101, 40, 37, 100, 44, 32, 37, 100, 41, 32, 103, 108, 111, 98, 97, 108, 32, 105, 110, 100, 101, 120, 32, 37, 50, 100, 32, 105, 118, 97, 108, 32, 37, 50, 100, 10};

.visible .entry _Z16printThreadIndexPiii(
	.param .u64 .ptr .align 1 _Z16printThreadIndexPiii_param_0,
	.param .u32 _Z16printThreadIndexPiii_param_1,
	.param .u32 _Z16printThreadIndexPiii_param_2
)
{
	.local .align 16 .b8 	__local_depot0[32];
	.reg .b64 	%SP;
	.reg .b64 	%SPL;
	.reg .b32 	%r<14>;
	.reg .b64 	%rd<9>;

	mov.u64 	%SPL, __local_depot0;
	cvta.local.u64 	%SP, %SPL;
	ld.param.u64 	%rd1, [_Z16printThreadIndexPiii_param_0];
	ld.param.u32 	%r1, [_Z16printThreadIndexPiii_param_1];
	cvta.to.global.u64 	%rd2, %rd1;
	add.u64 	%rd3, %SP, 0;
	add.u64 	%rd4, %SPL, 0;
	mov.u32 	%r2, %tid.x;
	mov.u32 	%r3, %ctaid.x;
	mov.u32 	%r4, %ntid.x;
	mad.lo.s32 	%r5, %r3, %r4, %r2;
	mov.u32 	%r6, %tid.y;
	mov.u32 	%r7, %ctaid.y;
	mov.u32 	%r8, %ntid.y;
	mad.lo.s32 	%r9, %r7, %r8, %r6;
	mad.lo.s32 	%r10, %r1, %r9, %r5;
	mul.wide.u32 	%rd5, %r10, 4;
	add.s64 	%rd6, %rd2, %rd5;
	ld.global.u32 	%r11, [%rd6];
	st.local.v4.u32 	[%rd4], {%r2, %r6, %r3, %r7};
	st.local.v4.u32 	[%rd4+16], {%r5, %r9, %r10, %r11};
	mov.u64 	%rd7, $str;
	cvta.global.u64 	%rd8, %rd7;
	{ // callseq 0, 0
	.param .b64 param0;
	st.param.b64 	[param0], %rd8;
	.param .b64 param1;
	st.param.b64 	[param1], %rd3;
	.param .b32 retval0;
	call.uni (retval0), 
	vprintf, 
	(
	param0, 
	param1
	);
	ld.param.b32 	%r12, [retval0];
	} // callseq 0
	ret;

}
	// .globl	_Z16sumMatrixOnGPU2DPfS_S_ii
.visible .entry _Z16sumMatrixOnGPU2DPfS_S_ii(
	.param .u64 .ptr .align 1 _Z16sumMatrixOnGPU2DPfS_S_ii_param_0,
	.param .u64 .ptr .align 1 _Z16sumMatrixOnGPU2DPfS_S_ii_param_1,
	.param .u64 .ptr .align 1 _Z16sumMatrixOnGPU2DPfS_S_ii_param_2,
	.param .u32 _Z16sumMatrixOnGPU2DPfS_S_ii_param_3,
	.param .u32 _Z16sumMatrixOnGPU2DPfS_S_ii_param_4
)
{
	.reg .pred 	%p<4>;
	.reg .b32 	%r<14>;
	.reg .b32 	%f<4>;
	.reg .b64 	%rd<11>;

	ld.param.u64 	%rd1, [_Z16sumMatrixOnGPU2DPfS_S_ii_param_0];
	ld.param.u64 	%rd2, [_Z16sumMatrixOnGPU2DPfS_S_ii_param_1];
	ld.param.u64 	%rd3, [_Z16sumMatrixOnGPU2DPfS_S_ii_param_2];
	ld.param.u32 	%r2, [_Z16sumMatrixOnGPU2DPfS_S_ii_param_3];
	ld.param.u32 	%r3, [_Z16sumMatrixOnGPU2DPfS_S_ii_param_4];
	mov.u32 	%r5, %tid.x;
	mov.u32 	%r6, %ctaid.x;
	mov.u32 	%r7, %ntid.x;
	mad.lo.s32 	%r8, %r6, %r7, %r5;
	mov.u32 	%r9, %tid.y;
	mov.u32 	%r10, %ctaid.y;
	mov.u32 	%r11, %ntid.y;
	mad.lo.s32 	%r12, %r10, %r11, %r9;
	mad.lo.s32 	%r1, %r2, %r12, %r8;
	setp.ge.u32 	%p1, %r8, %r2;
	setp.ge.u32 	%p2, %r12, %r3;
	or.pred  	%p3, %p1, %p2;
	@%p3 bra 	$L__BB1_2;
	cvta.to.global.u64 	%rd4, %rd1;
	cvta.to.global.u64 	%rd5, %rd2;
	cvta.to.global.u64 	%rd6, %rd3;
	mul.wide.u32 	%rd7, %r1, 4;
	add.s64 	%rd8, %rd4, %rd7;
	ld.global.f32 	%f1, [%rd8];
	add.s64 	%rd9, %rd5, %rd7;
	ld.global.f32 	%f2, [%rd9];
	add.f32 	%f3, %f1, %f2;
	add.s64 	%rd10, %rd6, %rd7;
	st.global.f32 	[%rd10], %f3;
$L__BB1_2:
	ret;

}


// ===== COMPILED SASS (sm_100) =====

	.target	sm_100

	.elftype	@"ET_EXEC"


//--------------------- .note.nv.tkinfo           --------------------------
	.section	.note.nv.tkinfo,"",@"SHT_NOTE"
	.sectionflags	@"SHF_NOTE_NV_TKINFO"
	.tkinfo
        /*0018*/ 	.word	0x00000002
        /*0030*/ 	.string	""
        /*0030*/ 	.string	"ptxas"
        /*0030*/ 	.string	"Cuda compilation tools, release 13.0, V13.0.88"
        /*0030*/ 	.string	"Build cuda_13.0.r13.0/compiler.36424714_0"
        /*0030*/ 	.string	"-arch sm_100 -m 64 "



//--------------------- .note.nv.cuinfo           --------------------------
	.section	.note.nv.cuinfo,"",@"SHT_NOTE"
	.sectionflags	@"SHF_NOTE_NV_CUINFO"
        /*0018*/ 	.short	0x0002
        /*001a*/ 	.short	0x0064
        /*001c*/ 	.short	0x0082
	.zero		2


//--------------------- .nv.info                  --------------------------
	.section	.nv.info,"",@"SHT_CUDA_INFO"
	.align	4


	//----- nvinfo : EIATTR_REGCOUNT
	.align		4
        /*0000*/ 	.byte	0x04, 0x2f
        /*0002*/ 	.short	(.L_2 - .L_1)
	.align		4
.L_1:
        /*0004*/ 	.word	index@(_Z16printThreadIndexPiii)
        /*0008*/ 	.word	0x00000018


	//----- nvinfo : EIATTR_FRAME_SIZE
	.align		4
.L_2:
        /*000c*/ 	.byte	0x04, 0x11
        /*000e*/ 	.short	(.L_4 - .L_3)
	.align		4
.L_3:
        /*0010*/ 	.word	index@(_Z16printThreadIndexPiii)
        /*0014*/ 	.word	0x00000020


	//----- nvinfo : EIATTR_REGCOUNT
	.align		4
.L_4:
        /*0018*/ 	.byte	0x04, 0x2f
        /*001a*/ 	.short	(.L_6 - .L_5)
	.align		4
.L_5:
        /*001c*/ 	.word	index@(_Z16sumMatrixOnGPU2DPfS_S_ii)
        /*0020*/ 	.word	0x0000000c


	//----- nvinfo : EIATTR_FRAME_SIZE
	.align		4
.L_6:
        /*0024*/ 	.byte	0x04, 0x11
        /*0026*/ 	.short	(.L_8 - .L_7)
	.align		4
.L_7:
        /*0028*/ 	.word	index@(_Z16sumMatrixOnGPU2DPfS_S_ii)
        /*002c*/ 	.word	0x00000000


	//----- nvinfo : EIATTR_MIN_STACK_SIZE
	.align		4
.L_8:
        /*0030*/ 	.byte	0x04, 0x12
        /*0032*/ 	.short	(.L_10 - .L_9)
	.align		4
.L_9:
        /*0034*/ 	.word	index@(_Z16sumMatrixOnGPU2DPfS_S_ii)
        /*0038*/ 	.word	0x00000000


	//----- nvinfo : EIATTR_MIN_STACK_SIZE
	.align		4
.L_10:
        /*003c*/ 	.byte	0x04, 0x12
        /*003e*/ 	.short	(.L_12 - .L_11)
	.align		4
.L_11:
        /*0040*/ 	.word	index@(_Z16printThreadIndexPiii)
        /*0044*/ 	.word	0x00000020
.L_12:


//--------------------- .nv.compat                --------------------------
	.section	.nv.compat,"",@"SHT_CUDA_COMPAT_INFO"
	.align	4
        /*0000*/ 	.byte	0x02, 0x09, 0x00, 0x00, 0x02, 0x02, 0x01, 0x00, 0x02, 0x05, 0x05, 0x00, 0x03, 0x07, 0x01, 0x01
        /*0010*/ 	.byte	0x02, 0x03, 0x00, 0x00, 0x02, 0x06, 0x01, 0x00, 0x04, 0x0b, 0x08, 0x00, 0x09, 0x00, 0x00, 0x00
        /*0020*/ 	.byte	0x00, 0x00, 0x00, 0x00


//--------------------- .nv.info._Z16sumMatrixOnGPU2DPfS_S_ii --------------------------
	.section	.nv.info._Z16sumMatrixOnGPU2DPfS_S_ii,"",@"SHT_CUDA_INFO"
	.sectionflags	@""
	.align	4


	//----- nvinfo : EIATTR_CUDA_API_VERSION
	.align		4
        /*0000*/ 	.byte	0x04, 0x37
        /*0002*/ 	.short	(.L_14 - .L_13)
.L_13:
        /*0004*/ 	.word	0x00000082


	//----- nvinfo : EIATTR_KPARAM_INFO
	.align		4
.L_14:
        /*0008*/ 	.byte	0x04, 0x17
        /*000a*/ 	.short	(.L_16 - .L_15)
.L_15:
        /*000c*/ 	.word	0x00000000
        /*0010*/ 	.short	0x0004
        /*0012*/ 	.short	0x001c
        /*0014*/ 	.byte	0x00, 0xf0, 0x11, 0x00


	//----- nvinfo : EIATTR_KPARAM_INFO
	.align		4
.L_16:
        /*0018*/ 	.byte	0x04, 0x17
        /*001a*/ 	.short	(.L_18 - .L_17)
.L_17:
        /*001c*/ 	.word	0x00000000
        /*0020*/ 	.short	0x0003
        /*0022*/ 	.short	0x0018
        /*0024*/ 	.byte	0x00, 0xf0, 0x11, 0x00


	//----- nvinfo : EIATTR_KPARAM_INFO
	.align		4
.L_18:
        /*0028*/ 	.byte	0x04, 0x17
        /*002a*/ 	.short	(.L_20 - .L_19)
.L_19:
        /*002c*/ 	.word	0x00000000
        /*0030*/ 	.short	0x0002
        /*0032*/ 	.short	0x0010
        /*0034*/ 	.byte	0x00, 0xf5, 0x21, 0x00


	//----- nvinfo : EIATTR_KPARAM_INFO
	.align		4
.L_20:
        /*0038*/ 	.byte	0x04, 0x17
        /*003a*/ 	.short	(.L_22 - .L_21)
.L_21:
        /*003c*/ 	.word	0x00000000
        /*0040*/ 	.short	0x0001
        /*0042*/ 	.short	0x0008
        /*0044*/ 	.byte	0x00, 0xf5, 0x21, 0x00


	//----- nvinfo : EIATTR_KPARAM_INFO
	.align		4
.L_22:
        /*0048*/ 	.byte	0x04, 0x17
        /*004a*/ 	.short	(.L_24 - .L_23)
.L_23:
        /*004c*/ 	.word	0x00000000
        /*0050*/ 	.short	0x0000
        /*0052*/ 	.short	0x0000
        /*0054*/ 	.byte	0x00, 0xf5, 0x21, 0x00


	//----- nvinfo : EIATTR_SPARSE_MMA_MASK
	.align		4
.L_24:
        /*0058*/ 	.byte	0x03, 0x50
        /*005a*/ 	.short	0x0000


	//----- nvinfo : EIATTR_MAXREG_COUNT
	.align		4
        /*005c*/ 	.byte	0x03, 0x1b
        /*005e*/ 	.short	0x00ff


	//----- nvinfo : EIATTR_MERCURY_ISA_VERSION
	.align		4
        /*0060*/ 	.byte	0x03, 0x5f
        /*0062*/ 	.short	0x0101


	//----- nvinfo : EIATTR_VRC_CTA_INIT_COUNT
	.align		4
        /*0064*/ 	.byte	0x02, 0x4a
	.zero		1
	.zero		1


	//----- nvinfo : EIATTR_EXIT_INSTR_OFFSETS
	.align		4
        /*0068*/ 	.byte	0x04, 0x1c
        /*006a*/ 	.short	(.L_26 - .L_25)


	//   ....[0]....
.L_25:
        /*006c*/ 	.word	0x000000d0


	//   ....[1]....
        /*0070*/ 	.word	0x00000190


	//----- nvinfo : EIATTR_CBANK_PARAM_SIZE
	.align		4
.L_26:
        /*0074*/ 	.byte	0x03, 0x19
        /*0076*/ 	.short	0x0020


	//----- nvinfo : EIATTR_PARAM_CBANK
	.align		4
        /*0078*/ 	.byte	0x04, 0x0a
        /*007a*/ 	.short	(.L_28 - .L_27)
	.align		4
.L_27:
        /*007c*/ 	.word	index@(.nv.constant0._Z16sumMatrixOnGPU2DPfS_S_ii)
        /*0080*/ 	.short	0x0380
        /*0082*/ 	.short	0x0020


	//----- nvinfo : EIATTR_SW_WAR
	.align		4
.L_28:
        /*0084*/ 	.byte	0x04, 0x36
        /*0086*/ 	.short	(.L_30 - .L_29)
.L_29:
        /*0088*/ 	.word	0x00000008
.L_30:


//--------------------- .nv.info._Z16printThreadIndexPiii --------------------------
	.section	.nv.info._Z16printThreadIndexPiii,"",@"SHT_CUDA_INFO"
	.sectionflags	@""
	.align	4


	//----- nvinfo : EIATTR_CUDA_API_VERSION
	.align		4
        /*0000*/ 	.byte	0x04, 0x37
        /*0002*/ 	.short	(.L_32 - .L_31)
.L_31:
        /*0004*/ 	.word	0x00000082


	//----- nvinfo : EIATTR_KPARAM_INFO
	.align		4
.L_32:
        /*0008*/ 	.byte	0x04, 0x17
        /*000a*/ 	.short	(.L_34 - .L_33)
.L_33:
        /*000c*/ 	.word	0x00000000
        /*0010*/ 	.short	0x0002
        /*0012*/ 	.short	0x000c
        /*0014*/ 	.byte	0x00, 0xf0, 0x11, 0x00


	//----- nvinfo : EIATTR_KPARAM_INFO
	.align		4
.L_34:
        /*0018*/ 	.byte	0x04, 0x17
        /*001a*/ 	.short	(.L_36 - .L_35)
.L_35:
        /*001c*/ 	.word	0x00000000
        /*0020*/ 	.short	0x0001
        /*0022*/ 	.short	0x0008
        /*0024*/ 	.byte	0x00, 0xf0, 0x11, 0x00


	//----- nvinfo : EIATTR_KPARAM_INFO
	.align		4
.L_36:
        /*0028*/ 	.byte	0x04, 0x17
        /*002a*/ 	.short	(.L_38 - .L_37)
.L_37:
        /*002c*/ 	.word	0x00000000
        /*0030*/ 	.short	0x0000
        /*0032*/ 	.short	0x0000
        /*0034*/ 	.byte	0x00, 0xf5, 0x21, 0x00


	//----- nvinfo : EIATTR_SPARSE_MMA_MASK
	.align		4
.L_38:
        /*0038*/ 	.byte	0x03, 0x50
        /*003a*/ 	.short	0x0000


	//----- nvinfo : EIATTR_MAXREG_COUNT
	.align		4
        /*003c*/ 	.byte	0x03, 0x1b
        /*003e*/ 	.short	0x00ff


	//----- nvinfo : EIATTR_EXTERNS
	.align		4
        /*0040*/ 	.byte	0x04, 0x0f
        /*0042*/ 	.short	(.L_40 - .L_39)


	//   ....[0]....
	.align		4
.L_39:
        /*0044*/ 	.word	index@(vprintf)


	//----- nvinfo : EIATTR_MERCURY_ISA_VERSION
	.align		4
.L_40:
        /*0048*/ 	.byte	0x03, 0x5f
        /*004a*/ 	.short	0x0101


	//----- nvinfo : EIATTR_VRC_CTA_INIT_COUNT
	.align		4
        /*004c*/ 	.byte	0x02, 0x4a
	.zero		1
	.zero		1


	//----- nvinfo : EIATTR_SYSCALL_OFFSETS
	.align		4
        /*0050*/ 	.byte	0x04, 0x46
        /*0052*/ 	.short	(.L_42 - .L_41)


	//   ....[0]....
.L_41:
        /*0054*/ 	.word	0x000001c0


	//----- nvinfo : EIATTR_EXIT_INSTR_OFFSETS
	.align		4
.L_42:
        /*0058*/ 	.byte	0x04, 0x1c
        /*005a*/ 	.short	(.L_44 - .L_43)


	//   ....[0]....
.L_43:
        /*005c*/ 	.word	0x000001d0


	//----- nvinfo : EIATTR_CBANK_PARAM_SIZE
	.align		4
.L_44:
        /*0060*/ 	.byte	0x03, 0x19
        /*0062*/ 	.short	0x0010


	//----- nvinfo : EIATTR_PARAM_CBANK
	.align		4
        /*0064*/ 	.byte	0x04, 0x0a
        /*0066*/ 	.short	(.L_46 - .L_45)
	.align		4
.L_45:
        /*0068*/ 	.word	index@(.nv.constant0._Z16printThreadIndexPiii)
        /*006c*/ 	.short	0x0380
        /*006e*/ 	.short	0x0010


	//----- nvinfo : EIATTR_SW_WAR
	.align		4
.L_46:
        /*0070*/ 	.byte	0x04, 0x36
        /*0072*/ 	.short	(.L_48 - .L_47)
.L_47:
        /*0074*/ 	.word	0x00000008
.L_48:


//--------------------- .nv.callgraph             --------------------------
	.section	.nv.callgraph,"",@"SHT_CUDA_CALLGRAPH"
	.align	4
	.sectionentsize	8
	.align		4
        /*0000*/ 	.word	0x00000000
	.align		4
        /*0004*/ 	.word	0xffffffff
	.align		4
        /*0008*/ 	.word	index@(_Z16printThreadIndexPiii)
	.align		4
        /*000c*/ 	.word	index@(vprintf)
	.align		4
        /*0010*/ 	.word	0x00000000
	.align		4
        /*0014*/ 	.word	0xfffffffe
	.align		4
        /*0018*/ 	.word	0x00000000
	.align		4
        /*001c*/ 	.word	0xfffffffd
	.align		4
        /*0020*/ 	.word	0x00000000
	.align		4
        /*0024*/ 	.word	0xfffffffc


//--------------------- .nv.constant4             --------------------------
	.section	.nv.constant4,"a",@progbits
	.align	8
	.align		8
.nv.constant4:
        /*0000*/ 	.dword	$str
	.align		8
        /*0008*/ 	.dword	vprintf


//--------------------- .text._Z16sumMatrixOnGPU2DPfS_S_ii --------------------------
	.section	.text._Z16sumMatrixOnGPU2DPfS_S_ii,"ax",@progbits
	.align	128
        .global         _Z16sumMatrixOnGPU2DPfS_S_ii
        .type           _Z16sumMatrixOnGPU2DPfS_S_ii,@function
        .size           _Z16sumMatrixOnGPU2DPfS_S_ii,(.L_x_3 - _Z16sumMatrixOnGPU2DPfS_S_ii)
        .other          _Z16sumMatrixOnGPU2DPfS_S_ii,@"STO_CUDA_ENTRY STV_DEFAULT"
_Z16sumMatrixOnGPU2DPfS_S_ii:
.text._Z16sumMatrixOnGPU2DPfS_S_ii:
[----:B------:R-:W-:Y:S01]  /*0000*/  LDC R1, c[0x0][0x37c] ;  /* 0x0000df00ff017b82 */ /* 0x000fe20000000800 */
[----:B------:R-:W0:Y:S07]  /*0010*/  S2R R3, SR_TID.Y ;  /* 0x0000000000037919 */ /* 0x000e2e0000002200 */
[----:B------:R-:W1:Y:S01]  /*0020*/  LDC R5, c[0x0][0x360] ;  /* 0x0000d800ff057b82 */ /* 0x000e620000000800 */
[----:B------:R-:W2:Y:S01]  /*0030*/  LDCU.64 UR6, c[0x0][0x398] ;  /* 0x00007300ff0677ac */ /* 0x000ea20008000a00 */
[----:B------:R-:W1:Y:S06]  /*0040*/  S2R R0, SR_TID.X ;  /* 0x0000000000007919 */ /* 0x000e6c0000002100 */
[----:B------:R-:W0:Y:S08]  /*0050*/  S2UR UR5, SR_CTAID.Y ;  /* 0x00000000000579c3 */ /* 0x000e300000002600 */
[----:B------:R-:W0:Y:S08]  /*0060*/  LDC R2, c[0x0][0x364] ;  /* 0x0000d900ff027b82 */ /* 0x000e300000000800 */
[----:B------:R-:W1:Y:S01]  /*0070*/  S2UR UR4, SR_CTAID.X ;  /* 0x00000000000479c3 */ /* 0x000e620000002500 */
[----:B0-----:R-:W-:-:S05]  /*0080*/  IMAD R3, R2, UR5, R3 ;  /* 0x0000000502037c24 */ /* 0x001fca000f8e0203 */
[----:B--2---:R-:W-:Y:S01]  /*0090*/  ISETP.GE.U32.AND P0, PT, R3, UR7, PT ;  /* 0x0000000703007c0c */ /* 0x004fe2000bf06070 */
[----:B-1----:R-:W-:-:S04]  /*00a0*/  IMAD R0, R5, UR4, R0 ;  /* 0x0000000405007c24 */ /* 0x002fc8000f8e0200 */
[----:B------:R-:W-:Y:S01]  /*00b0*/  IMAD R9, R3, UR6, R0 ;  /* 0x0000000603097c24 */ /* 0x000fe2000f8e0200 */
[----:B------:R-:W-:-:S13]  /*00c0*/  ISETP.GE.U32.OR P0, PT, R0, UR6, P0 ;  /* 0x0000000600007c0c */ /* 0x000fda0008706470 */
[----:B------:R-:W-:Y:S05]  /*00d0*/  @P0 EXIT ;  /* 0x000000000000094d */ /* 0x000fea0003800000 */
[----:B------:R-:W0:Y:S01]  /*00e0*/  LDC.64 R2, c[0x0][0x380] ;  /* 0x0000e000ff027b82 */ /* 0x000e220000000a00 */
[----:B------:R-:W1:Y:S07]  /*00f0*/  LDCU.64 UR4, c[0x0][0x358] ;  /* 0x00006b00ff0477ac */ /* 0x000e6e0008000a00 */
[----:B------:R-:W2:Y:S08]  /*0100*/  LDC.64 R4, c[0x0][0x388] ;  /* 0x0000e200ff047b82 */ /* 0x000eb00000000a00 */
[----:B------:R-:W3:Y:S01]  /*0110*/  LDC.64 R6, c[0x0][0x390] ;  /* 0x0000e400ff067b82 */ /* 0x000ee20000000a00 */
[----:B0-----:R-:W-:-:S06]  /*0120*/  IMAD.WIDE.U32 R2, R9, 0x4, R2 ;  /* 0x0000000409027825 */ /* 0x001fcc00078e0002 */
[----:B-1----:R-:W4:Y:S01]  /*0130*/  LDG.E R2, desc[UR4][R2.64] ;  /* 0x0000000402027981 */ /* 0x002f22000c1e1900 */
[----:B--2---:R-:W-:-:S06]  /*0140*/  IMAD.WIDE.U32 R4, R9, 0x4, R4 ;  /* 0x0000000409047825 */ /* 0x004fcc00078e0004 */
[----:B------:R-:W4:Y:S01]  /*0150*/  LDG.E R5, desc[UR4][R4.64] ;  /* 0x0000000404057981 */ /* 0x000f22000c1e1900 */
[----:B---3--:R-:W-:-:S04]  /*0160*/  IMAD.WIDE.U32 R6, R9, 0x4, R6 ;  /* 0x0000000409067825 */ /* 0x008fc800078e0006 */
[----:B----4-:R-:W-:-:S05]  /*0170*/  FADD R9, R2, R5 ;  /* 0x0000000502097221 */ /* 0x010fca0000000000 */
[----:B------:R-:W-:Y:S01]  /*0180*/  STG.E desc[UR4][R6.64], R9 ;  /* 0x0000000906007986 */ /* 0x000fe2000c101904 */
[----:B------:R-:W-:Y:S05]  /*0190*/  EXIT ;  /* 0x000000000000794d */ /* 0x000fea0003800000 */
.L_x_0:
[----:B------:R-:W-:-:S00]  /*01a0*/  BRA `(.L_x_0) ;  /* 0xfffffffc00fc7947 */ /* 0x000fc0000383ffff */
[----:B------:R-:W-:-:S00]  /*01b0*/  NOP ;  /* 0x0000000000007918 */ /* 0x000fc00000000000 */
        /* <DEDUP_REMOVED lines=12> */
.L_x_3:


//--------------------- .text._Z16printThreadIndexPiii --------------------------
	.section	.text._Z16printThreadIndexPiii,"ax",@progbits
	.align	128
        .global         _Z16printThreadIndexPiii
        .type           _Z16printThreadIndexPiii,@function
        .size           _Z16printThreadIndexPiii,(.L_x_4 - _Z16printThreadIndexPiii)
        .other          _Z16printThreadIndexPiii,@"STO_CUDA_ENTRY STV_DEFAULT"
_Z16printThreadIndexPiii:
.text._Z16printThreadIndexPiii:
[----:B------:R-:W0:Y:S01]  /*0000*/  LDC R1, c[0x0][0x37c] ;  /* 0x0000df00ff017b82 */ /* 0x000e220000000800 */
[----:B------:R-:W1:Y:S01]  /*0010*/  S2R R16, SR_TID.X ;  /* 0x0000000000107919 */ /* 0x000e620000002100 */
[----:B------:R-:W2:Y:S06]  /*0020*/  LDCU UR6, c[0x0][0x2fc] ;  /* 0x00005f80ff0677ac */ /* 0x000eac0008000800 */
[----:B------:R-:W3:Y:S01]  /*0030*/  LDC.64 R2, c[0x0][0x380] ;  /* 0x0000e000ff027b82 */ /* 0x000ee20000000a00 */
[----:B0-----:R-:W-:Y:S01]  /*0040*/  IADD3 R1, PT, PT, R1, -0x20, RZ ;  /* 0xffffffe001017810 */ /* 0x001fe20007ffe0ff */
[----:B------:R-:W1:Y:S01]  /*0050*/  S2R R18, SR_CTAID.X ;  /* 0x0000000000127919 */ /* 0x000e620000002500 */
[----:B------:R-:W1:Y:S01]  /*0060*/  LDCU UR7, c[0x0][0x360] ;  /* 0x00006c00ff0777ac */ /* 0x000e620008000800 */
[----:B------:R-:W0:Y:S01]  /*0070*/  S2R R17, SR_TID.Y ;  /* 0x0000000000117919 */ /* 0x000e220000002200 */
[----:B------:R-:W0:Y:S01]  /*0080*/  LDCU UR8, c[0x0][0x364] ;  /* 0x00006c80ff0877ac */ /* 0x000e220008000800 */
[----:B------:R-:W0:Y:S01]  /*0090*/  S2R R19, SR_CTAID.Y ;  /* 0x0000000000137919 */ /* 0x000e220000002600 */
[----:B------:R-:W4:Y:S01]  /*00a0*/  LDCU UR9, c[0x0][0x388] ;  /* 0x00007100ff0977ac */ /* 0x000f220008000800 */
[----:B------:R-:W5:Y:S01]  /*00b0*/  LDCU.64 UR4, c[0x0][0x358] ;  /* 0x00006b00ff0477ac */ /* 0x000f620008000a00 */
[----:B-1----:R-:W-:-:S02]  /*00c0*/  IMAD R8, R18, UR7, R16 ;  /* 0x0000000712087c24 */ /* 0x002fc4000f8e0210 */
[----:B0-----:R-:W-:-:S04]  /*00d0*/  IMAD R9, R19, UR8, R17 ;  /* 0x0000000813097c24 */ /* 0x001fc8000f8e0211 */
[----:B----4-:R-:W-:Y:S01]  /*00e0*/  IMAD R10, R9, UR9, R8 ;  /* 0x00000009090a7c24 */ /* 0x010fe2000f8e0208 */
[----:B------:R-:W-:Y:S01]  /*00f0*/  MOV R0, 0x8 ;  /* 0x0000000800007802 */ /* 0x000fe20000000f00 */
[----:B------:R0:W-:Y:S01]  /*0100*/  STL.128 [R1], R16 ;  /* 0x0000001001007387 */ /* 0x0001e20000100c00 */
[----:B------:R-:W1:Y:S01]  /*0110*/  LDCU.64 UR8, c[0x4][URZ] ;  /* 0x01000000ff0877ac */ /* 0x000e620008000a00 */
[----:B---3--:R-:W-:-:S05]  /*0120*/  IMAD.WIDE.U32 R2, R10, 0x4, R2 ;  /* 0x000000040a027825 */ /* 0x008fca00078e0002 */
[----:B-----5:R-:W3:Y:S01]  /*0130*/  LDG.E R11, desc[UR4][R2.64] ;  /* 0x00000004020b7981 */ /* 0x020ee2000c1e1900 */
[----:B------:R-:W4:Y:S01]  /*0140*/  LDCU UR4, c[0x0][0x2f8] ;  /* 0x00005f00ff0477ac */ /* 0x000f220008000800 */
[----:B------:R0:W0:Y:S01]  /*0150*/  LDC.64 R12, c[0x4][R0] ;  /* 0x01000000000c7b82 */ /* 0x0000220000000a00 */
[----:B-1----:R-:W-:Y:S02]  /*0160*/  MOV R4, UR8 ;  /* 0x0000000800047c02 */ /* 0x002fe40008000f00 */
[----:B------:R-:W-:Y:S02]  /*0170*/  MOV R5, UR9 ;  /* 0x0000000900057c02 */ /* 0x000fe40008000f00 */
[----:B----4-:R-:W-:-:S04]  /*0180*/  IADD3 R6, P0, PT, R1, UR4, RZ ;  /* 0x0000000401067c10 */ /* 0x010fc8000ff1e0ff */
[----:B--2---:R-:W-:Y:S01]  /*0190*/  IADD3.X R7, PT, PT, RZ, UR6, RZ, P0, !PT ;  /* 0x00000006ff077c10 */ /* 0x004fe200087fe4ff */
[----:B0--3--:R1:W-:Y:S08]  /*01a0*/  STL.128 [R1+0x10], R8 ;  /* 0x0000100801007387 */ /* 0x0093f00000100c00 */
[----:B------:R-:W-:-:S07]  /*01b0*/  LEPC R20, `(.L_x_1) ;  /* 0x000000001014794e */ /* 0x000fce0000000000 */
[----:B-1----:R-:W-:Y:S05]  /*01c0*/  CALL.ABS.NOINC R12 ;  /* 0x000000000c007343 */ /* 0x002fea0003c00000 */
.L_x_1:
[----:B------:R-:W-:Y:S05]  /*01d0*/  EXIT ;  /* 0x000000000000794d */ /* 0x000fea0003800000 */
.L_x_2:
        /* <DEDUP_REMOVED lines=10> */
.L_x_4:


//--------------------- .nv.global.init           --------------------------
	.section	.nv.global.init,"aw",@progbits
.nv.global.init:
	.type		$str,@object
	.size		$str,(.L_0 - $str)
$str:
        /*0000*/ 	.byte	0x74, 0x68, 0x72, 0x65, 0x61, 0x64, 0x5f, 0x69, 0x64, 0x28, 0x25, 0x64, 0x2c, 0x20, 0x25, 0x64
        /*0010*/ 	.byte	0x29, 0x20, 0x62, 0x6c, 0x6f, 0x63, 0x6b, 0x5f, 0x69, 0x64, 0x28, 0x25, 0x64, 0x2c, 0x20, 0x25
        /*0020*/ 	.byte	0x64, 0x29, 0x20, 0x63, 0x6f, 0x6f, 0x72, 0x64, 0x69, 0x6e, 0x61, 0x74, 0x65, 0x28, 0x25, 0x64
        /*0030*/ 	.byte	0x2c, 0x20, 0x25, 0x64, 0x29, 0x20, 0x67, 0x6c, 0x6f, 0x62, 0x61, 0x6c, 0x20, 0x69, 0x6e, 0x64
        /*0040*/ 	.byte	0x65, 0x78, 0x20, 0x25, 0x32, 0x64, 0x20, 0x69, 0x76, 0x61, 0x6c, 0x20, 0x25, 0x32, 0x64, 0x0a
        /*0050*/ 	.byte	0x00
.L_0:


//--------------------- .nv.shared.reserved.0     --------------------------
	.section	.nv.shared.reserved.0,"aw",@nobits
	.weak		__nv_reservedSMEM_offset_0_alias
	.size		__nv_reservedSMEM_offset_0_alias, 0, 64
	.other		__nv_reservedSMEM_offset_0_alias,@"STO_CUDA_RESERVED_SHARED STV_DEFAULT"
__nv_reservedSMEM_offset_0_alias:
	.zero		0
	.zero		64


//--------------------- .nv.constant0._Z16sumMatrixOnGPU2DPfS_S_ii --------------------------
	.section	.nv.constant0._Z16sumMatrixOnGPU2DPfS_S_ii,"a",@progbits
	.sectionflags	@""
	.align	4
.nv.constant0._Z16sumMatrixOnGPU2DPfS_S_ii:
	.zero		928


//--------------------- .nv.constant0._Z16printThreadIndexPiii --------------------------
	.section	.nv.constant0._Z16printThreadIndexPiii,"a",@progbits
	.sectionflags	@""
	.align	4
.nv.constant0._Z16printThreadIndexPiii:
	.zero		912


//--------------------- SYMBOLS --------------------------

	.type		.nv.reservedSmem.offset0,@object
	.size		.nv.reservedSmem.offset0,0x4
	.type		vprintf,@function
